	.headerflags	@"EF_CUDA_TEXMODE_UNIFIED EF_CUDA_64BIT_ADDRESS EF_CUDA_ACCELERATORS EF_CUDA_SM90 EF_CUDA_VIRTUAL_SM(EF_CUDA_SM90)"
	.elftype	@"ET_EXEC"


//--------------------- .nv.info                  --------------------------
	.section	.nv.info,"",@"SHT_CUDA_INFO"
	.align	4


	//----- nvinfo : EIATTR_REGCOUNT
	.align		4
        /*0000*/ 	.byte	0x04, 0x2f
        /*0002*/ 	.short	(.L_3 - .L_2)
	.align		4
.L_2:
        /*0004*/ 	.word	index@(triton_poi_fused_mul_sin_0)
        /*0008*/ 	.word	0x00000011


	//----- nvinfo : EIATTR_MIN_STACK_SIZE
	.align		4
.L_3:
        /*000c*/ 	.byte	0x04, 0x12
        /*000e*/ 	.short	(.L_5 - .L_4)
	.align		4
.L_4:
        /*0010*/ 	.word	index@(triton_poi_fused_mul_sin_0)
        /*0014*/ 	.word	0x00000020


	//----- nvinfo : EIATTR_FRAME_SIZE
	.align		4
.L_5:
        /*0018*/ 	.byte	0x04, 0x11
        /*001a*/ 	.short	(.L_7 - .L_6)
	.align		4
.L_6:
        /*001c*/ 	.word	index@(triton_poi_fused_mul_sin_0)
        /*0020*/ 	.word	0x00000020


	//----- nvinfo : EIATTR_MIN_STACK_SIZE
	.align		4
.L_7:
        /*0024*/ 	.byte	0x04, 0x12
        /*0026*/ 	.short	(.L_9 - .L_8)
	.align		4
.L_8:
        /*0028*/ 	.word	index@(triton_poi_fused_mul_sin_0)
        /*002c*/ 	.word	0x00000020
.L_9:


//--------------------- .nv.info.triton_poi_fused_mul_sin_0 --------------------------
	.section	.nv.info.triton_poi_fused_mul_sin_0,"",@"SHT_CUDA_INFO"
	.sectionflags	@""
	.align	4


	//----- nvinfo : EIATTR_CUDA_API_VERSION
	.align		4
        /*0000*/ 	.byte	0x04, 0x37
        /*0002*/ 	.short	(.L_11 - .L_10)
.L_10:
        /*0004*/ 	.word	0x0000007c


	//----- nvinfo : EIATTR_KPARAM_INFO
	.align		4
.L_11:
        /*0008*/ 	.byte	0x04, 0x17
        /*000a*/ 	.short	(.L_13 - .L_12)
.L_12:
        /*000c*/ 	.word	0x00000000
        /*0010*/ 	.short	0x0002
        /*0012*/ 	.short	0x0010
        /*0014*/ 	.byte	0x00, 0xf0, 0x11, 0x00


	//----- nvinfo : EIATTR_KPARAM_INFO
	.align		4
.L_13:
        /*0018*/ 	.byte	0x04, 0x17
        /*001a*/ 	.short	(.L_15 - .L_14)
.L_14:
        /*001c*/ 	.word	0x00000000
        /*0020*/ 	.short	0x0001
        /*0022*/ 	.short	0x0008
        /*0024*/ 	.byte	0x00, 0xf4, 0x21, 0x00


	//----- nvinfo : EIATTR_KPARAM_INFO
	.align		4
.L_15:
        /*0028*/ 	.byte	0x04, 0x17
        /*002a*/ 	.short	(.L_17 - .L_16)
.L_16:
        /*002c*/ 	.word	0x00000000
        /*0030*/ 	.short	0x0000
        /*0032*/ 	.short	0x0000
        /*0034*/ 	.byte	0x00, 0xf4, 0x21, 0x00


	//----- nvinfo : EIATTR_SPARSE_MMA_MASK
	.align		4
.L_17:
        /*0038*/ 	.byte	0x03, 0x50
        /*003a*/ 	.short	0x0000


	//----- nvinfo : EIATTR_MAXREG_COUNT
	.align		4
        /*003c*/ 	.byte	0x03, 0x1b
        /*003e*/ 	.short	0x00ff


	//----- nvinfo : EIATTR_EXIT_INSTR_OFFSETS
	.align		4
        /*0040*/ 	.byte	0x04, 0x1c
        /*0042*/ 	.short	(.L_19 - .L_18)


	//   ....[0]....
.L_18:
        /*0044*/ 	.word	0x00000c60


	//   ....[1]....
        /*0048*/ 	.word	0x00000c80


	//----- nvinfo : EIATTR_REQNTID
	.align		4
.L_19:
        /*004c*/ 	.byte	0x04, 0x10
        /*004e*/ 	.short	(.L_21 - .L_20)
.L_20:
        /*0050*/ 	.word	0x00000080
        /*0054*/ 	.word	0x00000001
        /*0058*/ 	.word	0x00000001


	//----- nvinfo : EIATTR_CRS_STACK_SIZE
	.align		4
.L_21:
        /*005c*/ 	.byte	0x04, 0x1e
        /*005e*/ 	.short	(.L_23 - .L_22)
.L_22:
        /*0060*/ 	.word	0x00000000


	//----- nvinfo : EIATTR_CBANK_PARAM_SIZE
	.align		4
.L_23:
        /*0064*/ 	.byte	0x03, 0x19
        /*0066*/ 	.short	0x0014


	//----- nvinfo : EIATTR_PARAM_CBANK
	.align		4
        /*0068*/ 	.byte	0x04, 0x0a
        /*006a*/ 	.short	(.L_25 - .L_24)
	.align		4
.L_24:
        /*006c*/ 	.word	index@(.nv.constant0.triton_poi_fused_mul_sin_0)
        /*0070*/ 	.short	0x0210
        /*0072*/ 	.short	0x0014


	//----- nvinfo : EIATTR_SW_WAR
	.align		4
.L_25:
        /*0074*/ 	.byte	0x04, 0x36
        /*0076*/ 	.short	(.L_27 - .L_26)
.L_26:
        /*0078*/ 	.word	0x00000008
.L_27:


//--------------------- .nv.callgraph             --------------------------
	.section	.nv.callgraph,"",@"SHT_CUDA_CALLGRAPH"
	.align	4
	.sectionentsize	8
	.align		4
        /*0000*/ 	.word	0x00000000
	.align		4
        /*0004*/ 	.word	0xffffffff
	.align		4
        /*0008*/ 	.word	0x00000000
	.align		4
        /*000c*/ 	.word	0xfffffffe
	.align		4
        /*0010*/ 	.word	0x00000000
	.align		4
        /*0014*/ 	.word	0xfffffffd
	.align		4
        /*0018*/ 	.word	0x00000000
	.align		4
        /*001c*/ 	.word	0xfffffffc


//--------------------- .nv.constant4             --------------------------
	.section	.nv.constant4,"a",@progbits
	.align	8
	.align		8
.nv.constant4:
        /*0000*/ 	.dword	_$_str
	.align		8
        /*0008*/ 	.dword	__cudart_i2opi_f


//--------------------- .text.triton_poi_fused_mul_sin_0 --------------------------
	.section	.text.triton_poi_fused_mul_sin_0,"ax",@progbits
	.align	128
        .global         triton_poi_fused_mul_sin_0
        .type           triton_poi_fused_mul_sin_0,@function
        .size           triton_poi_fused_mul_sin_0,(.L_x_9 - triton_poi_fused_mul_sin_0)
        .other          triton_poi_fused_mul_sin_0,@"STO_CUDA_ENTRY STV_DEFAULT"
triton_poi_fused_mul_sin_0:
.text.triton_poi_fused_mul_sin_0:
[----:B------:R-:W0:Y:S01]  /*0000*/  LDC R1, c[0x0][0x28] ;  /* 0x00000a00ff017b82 */ /* 0x000e220000000800 */
[----:B------:R-:W1:Y:S01]  /*0010*/  S2R R0, SR_TID.X ;  /* 0x0000000000007919 */ /* 0x000e620000002100 */
[----:B------:R-:W-:Y:S01]  /*0020*/  ULDC.64 UR4, c[0x0][0x208] ;  /* 0x0000820000047ab9 */ /* 0x000fe20000000a00 */
[----:B------:R-:W-:Y:S01]  /*0030*/  BSSY B0, `(.L_x_0) ;  /* 0x000000c000007945 */ /* 0x000fe20003800000 */
[----:B0-----:R-:W-:Y:S01]  /*0040*/  VIADD R1, R1, 0xffffffe0 ;  /* 0xffffffe001017836 */ /* 0x001fe20000000000 */
[----:B------:R-:W0:Y:S01]  /*0050*/  S2R R9, SR_CTAID.X ;  /* 0x0000000000097919 */ /* 0x000e220000002500 */
[----:B------:R-:W-:Y:S01]  /*0060*/  CS2R R10, SRZ ;  /* 0x00000000000a7805 */ /* 0x000fe2000001ff00 */
[----:B-1----:R-:W-:-:S05]  /*0070*/  IMAD.SHL.U32 R0, R0, 0x2, RZ ;  /* 0x0000000200007824 */ /* 0x002fca00078e00ff */
[----:B------:R-:W-:-:S05]  /*0080*/  LOP3.LUT R0, R0, 0xfe, RZ, 0xc0, !PT ;  /* 0x000000fe00007812 */ /* 0x000fca00078ec0ff */
[----:B0-----:R-:W-:-:S05]  /*0090*/  IMAD R9, R9, 0x100, R0 ;  /* 0x0000010009097824 */ /* 0x001fca00078e0200 */
[----:B------:R-:W-:-:S13]  /*00a0*/  ISETP.GE.AND P1, PT, R9, 0x100, PT ;  /* 0x000001000900780c */ /* 0x000fda0003f26270 */
[----:B------:R-:W-:Y:S05]  /*00b0*/  @P1 BRA `(.L_x_1) ;  /* 0x00000000000c1947 */ /* 0x000fea0003800000 */
[----:B------:R-:W0:Y:S02]  /*00c0*/  LDC.64 R10, c[0x0][0x210] ;  /* 0x00008400ff0a7b82 */ /* 0x000e240000000a00 */
[----:B0-----:R-:W-:-:S06]  /*00d0*/  IMAD.WIDE R10, R9, 0x4, R10 ;  /* 0x00000004090a7825 */ /* 0x001fcc00078e020a */
[----:B------:R-:W5:Y:S02]  /*00e0*/  LDG.E.64 R10, desc[UR4][R10.64] ;  /* 0x000000040a0a7981 */ /* 0x000f64000c1e1b00 */
.L_x_1:
[----:B------:R-:W-:Y:S05]  /*00f0*/  BSYNC B0 ;  /* 0x0000000000007941 */ /* 0x000fea0003800000 */
.L_x_0:
[----:B-----5:R-:W-:Y:S01]  /*0100*/  FMUL R10, R10, 4 ;  /* 0x408000000a0a7820 */ /* 0x020fe20000400000 */
[----:B------:R-:W-:Y:S03]  /*0110*/  BSSY B0, `(.L_x_2) ;  /* 0x0000046000007945 */ /* 0x000fe60003800000 */
[C---:B------:R-:W-:Y:S01]  /*0120*/  FMUL R0, R10.reuse, 0.63661974668502807617 ;  /* 0x3f22f9830a007820 */ /* 0x040fe20000400000 */
[----:B------:R-:W-:-:S05]  /*0130*/  FADD.FTZ R4, |R10|, -RZ ;  /* 0x800000ff0a047221 */ /* 0x000fca0000010200 */
[----:B------:R-:W0:Y:S01]  /*0140*/  F2I.FTZ.NTZ R0, R0 ;  /* 0x0000000000007305 */ /* 0x000e220000213100 */
[----:B------:R-:W-:Y:S02]  /*0150*/  FSETP.GE.AND P0, PT, R4, 105615, PT ;  /* 0x47ce47800400780b */ /* 0x000fe40003f06000 */
[----:B0-----:R-:W-:-:S05]  /*0160*/  I2FP.F32.S32 R3, R0 ;  /* 0x0000000000037245 */ /* 0x001fca0000201400 */
[----:B------:R-:W-:-:S04]  /*0170*/  FFMA.FTZ R2, R3, -1.5707962512969970703, R10 ;  /* 0xbfc90fda03027823 */ /* 0x000fc8000001000a */
[----:B------:R-:W-:-:S04]  /*0180*/  FFMA.FTZ R2, R3, -7.5497894158615963534e-08, R2 ;  /* 0xb3a2216803027823 */ /* 0x000fc80000010002 */
[----:B------:R-:W-:Y:S01]  /*0190*/  FFMA.FTZ R2, R3, -5.3903029534742383927e-15, R2 ;  /* 0xa7c234c503027823 */ /* 0x000fe20000010002 */
[----:B------:R-:W-:Y:S06]  /*01a0*/  @!P0 BRA `(.L_x_3) ;  /* 0x0000000000f08947 */ /* 0x000fec0003800000 */
[----:B------:R-:W-:-:S13]  /*01b0*/  FSETP.NEU.AND P0, PT, R4, +INF , PT ;  /* 0x7f8000000400780b */ /* 0x000fda0003f0d000 */
[----:B------:R-:W-:Y:S01]  /*01c0*/  @!P0 FMUL.FTZ R2, RZ, R10 ;  /* 0x0000000aff028220 */ /* 0x000fe20000410000 */
[----:B------:R-:W-:Y:S01]  /*01d0*/  @!P0 IMAD.MOV.U32 R0, RZ, RZ, RZ ;  /* 0x000000ffff008224 */ /* 0x000fe200078e00ff */
[----:B------:R-:W-:Y:S06]  /*01e0*/  @!P0 BRA `(.L_x_3) ;  /* 0x0000000000e08947 */ /* 0x000fec0003800000 */
[----:B------:R-:W-:Y:S01]  /*01f0*/  SHF.R.U32.HI R14, RZ, 0x17, R10 ;  /* 0x00000017ff0e7819 */ /* 0x000fe2000001160a */
[----:B------:R-:W-:Y:S01]  /*0200*/  IMAD.SHL.U32 R3, R10, 0x100, RZ ;  /* 0x000001000a037824 */ /* 0x000fe200078e00ff */
[----:B------:R-:W-:Y:S01]  /*0210*/  ULDC.64 UR6, c[0x4][0x8] ;  /* 0x0100020000067ab9 */ /* 0x000fe20000000a00 */
[----:B------:R-:W-:Y:S01]  /*0220*/  IMAD.MOV.U32 R0, RZ, RZ, RZ ;  /* 0x000000ffff007224 */ /* 0x000fe200078e00ff */
[----:B------:R-:W-:Y:S01]  /*0230*/  LOP3.LUT R2, R14, 0xe0, RZ, 0xc0, !PT ;  /* 0x000000e00e027812 */ /* 0x000fe200078ec0ff */
[----:B------:R-:W-:Y:S01]  /*0240*/  IMAD.MOV.U32 R5, RZ, RZ, RZ ;  /* 0x000000ffff057224 */ /* 0x000fe200078e00ff */
[----:B------:R-:W-:Y:S01]  /*0250*/  LOP3.LUT R3, R3, 0x80000000, RZ, 0xfc, !PT ;  /* 0x8000000003037812 */ /* 0x000fe200078efcff */
[----:B------:R-:W-:Y:S01]  /*0260*/  IMAD.MOV.U32 R8, RZ, RZ, RZ ;  /* 0x000000ffff087224 */ /* 0x000fe200078e00ff */
[----:B------:R-:W-:Y:S01]  /*0270*/  IADD3 R4, R2, -0x80, RZ ;  /* 0xffffff8002047810 */ /* 0x000fe20007ffe0ff */
[----:B------:R-:W-:-:S03]  /*0280*/  IMAD.MOV.U32 R2, RZ, RZ, R1 ;  /* 0x000000ffff027224 */ /* 0x000fc600078e0001 */
[----:B------:R-:W-:-:S07]  /*0290*/  SHF.R.U32.HI R4, RZ, 0x5, R4 ;  /* 0x00000005ff047819 */ /* 0x000fce0000011604 */
.L_x_4:
[----:B------:R-:W-:-:S04]  /*02a0*/  IADD3 R12, P0, R5, UR6, RZ ;  /* 0x00000006050c7c10 */ /* 0x000fc8000ff1e0ff */
[----:B------:R-:W-:-:S06]  /*02b0*/  IADD3.X R13, R8, UR7, RZ, P0, !PT ;  /* 0x00000007080d7c10 */ /* 0x000fcc00087fe4ff */
[----:B------:R-:W2:Y:S01]  /*02c0*/  LDG.E.CONSTANT R13, desc[UR4][R12.64] ;  /* 0x000000040c0d7981 */ /* 0x000ea2000c1e9900 */
[----:B------:R-:W-:Y:S01]  /*02d0*/  IADD3 R5, P2, R5, 0x4, RZ ;  /* 0x0000000405057810 */ /* 0x000fe20007f5e0ff */
[----:B------:R-:W-:Y:S02]  /*02e0*/  IMAD.MOV.U32 R6, RZ, RZ, R0 ;  /* 0x000000ffff067224 */ /* 0x000fe400078e0000 */
[----:B------:R-:W-:Y:S01]  /*02f0*/  IMAD.MOV.U32 R7, RZ, RZ, RZ ;  /* 0x000000ffff077224 */ /* 0x000fe200078e00ff */
[----:B------:R-:W-:Y:S01]  /*0300*/  ISETP.NE.U32.AND P0, PT, R5, 0x18, PT ;  /* 0x000000180500780c */ /* 0x000fe20003f05070 */
[----:B------:R-:W-:-:S05]  /*0310*/  IMAD.X R8, RZ, RZ, R8, P2 ;  /* 0x000000ffff087224 */ /* 0x000fca00010e0608 */
[----:B------:R-:W-:Y:S01]  /*0320*/  ISETP.NE.AND.EX P0, PT, R8, RZ, PT, P0 ;  /* 0x000000ff0800720c */ /* 0x000fe20003f05300 */
[----:B--2---:R-:W-:-:S04]  /*0330*/  IMAD.WIDE.U32 R6, R3, R13, R6 ;  /* 0x0000000d03067225 */ /* 0x004fc800078e0006 */
[----:B------:R-:W-:Y:S01]  /*0340*/  IMAD.MOV.U32 R0, RZ, RZ, R7 ;  /* 0x000000ffff007224 */ /* 0x000fe200078e0007 */
[----:B------:R0:W-:Y:S02]  /*0350*/  STL [R2], R6 ;  /* 0x0000000602007387 */ /* 0x0001e40000100800 */
[----:B0-----:R-:W-:-:S05]  /*0360*/  IADD3 R2, R2, 0x4, RZ ;  /* 0x0000000402027810 */ /* 0x001fca0007ffe0ff */
[----:B------:R-:W-:Y:S05]  /*0370*/  @P0 BRA `(.L_x_4) ;  /* 0xfffffffc00c80947 */ /* 0x000fea000383ffff */
[----:B------:R-:W-:Y:S01]  /*0380*/  LOP3.LUT P0, R6, R14, 0x1f, RZ, 0xc0, !PT ;  /* 0x0000001f0e067812 */ /* 0x000fe2000780c0ff */
[----:B------:R-:W-:Y:S01]  /*0390*/  IMAD R8, R4, -0x4, R1 ;  /* 0xfffffffc04087824 */ /* 0x000fe200078e0201 */
[----:B------:R0:W-:Y:S04]  /*03a0*/  STL [R1+0x18], R0 ;  /* 0x0000180001007387 */ /* 0x0001e80000100800 */
[----:B------:R-:W2:Y:S04]  /*03b0*/  LDL R2, [R8+0x18] ;  /* 0x0000180008027983 */ /* 0x000ea80000100800 */
[----:B------:R-:W3:Y:S04]  /*03c0*/  LDL R3, [R8+0x14] ;  /* 0x0000140008037983 */ /* 0x000ee80000100800 */
[----:B------:R-:W4:Y:S01]  /*03d0*/  @P0 LDL R7, [R8+0x10] ;  /* 0x0000100008070983 */ /* 0x000f220000100800 */
[----:B------:R-:W-:Y:S01]  /*03e0*/  @P0 IADD3 R4, -R6, 0x20, RZ ;  /* 0x0000002006040810 */ /* 0x000fe20007ffe1ff */
[----:B------:R-:W-:Y:S01]  /*03f0*/  UMOV UR6, 0x54442d19 ;  /* 0x54442d1900067882 */ /* 0x000fe20000000000 */
[----:B------:R-:W-:Y:S01]  /*0400*/  UMOV UR7, 0x3bf921fb ;  /* 0x3bf921fb00077882 */ /* 0x000fe20000000000 */
[----:B--2---:R-:W-:-:S02]  /*0410*/  @P0 SHF.L.U32 R5, R2, R6, RZ ;  /* 0x0000000602050219 */ /* 0x004fc400000006ff */
[----:B---3--:R-:W-:Y:S02]  /*0420*/  @P0 SHF.L.U32 R6, R3, R6, RZ ;  /* 0x0000000603060219 */ /* 0x008fe400000006ff */
[-C--:B----4-:R-:W-:Y:S02]  /*0430*/  @P0 SHF.R.U32.HI R7, RZ, R4.reuse, R7 ;  /* 0x00000004ff070219 */ /* 0x090fe40000011607 */
[----:B------:R-:W-:-:S03]  /*0440*/  @P0 SHF.R.U32.HI R4, RZ, R4, R3 ;  /* 0x00000004ff040219 */ /* 0x000fc60000011603 */
[----:B------:R-:W-:Y:S02]  /*0450*/  @P0 IMAD.IADD R3, R6, 0x1, R7 ;  /* 0x0000000106030824 */ /* 0x000fe400078e0207 */
[----:B------:R-:W-:-:S05]  /*0460*/  @P0 IMAD.IADD R2, R5, 0x1, R4 ;  /* 0x0000000105020824 */ /* 0x000fca00078e0204 */
[C---:B------:R-:W-:Y:S01]  /*0470*/  SHF.L.W.U32.HI R13, R3.reuse, 0x2, R2 ;  /* 0x00000002030d7819 */ /* 0x040fe20000010e02 */
[----:B------:R-:W-:-:S03]  /*0480*/  IMAD.SHL.U32 R3, R3, 0x4, RZ ;  /* 0x0000000403037824 */ /* 0x000fc600078e00ff */
[----:B0-----:R-:W-:-:S04]  /*0490*/  SHF.R.S32.HI R0, RZ, 0x1f, R13 ;  /* 0x0000001fff007819 */ /* 0x001fc8000001140d */
[C---:B------:R-:W-:Y:S02]  /*04a0*/  LOP3.LUT R6, R0.reuse, R3, RZ, 0x3c, !PT ;  /* 0x0000000300067212 */ /* 0x040fe400078e3cff */
[----:B------:R-:W-:-:S04]  /*04b0*/  LOP3.LUT R7, R0, R13, RZ, 0x3c, !PT ;  /* 0x0000000d00077212 */ /* 0x000fc800078e3cff */
[----:B------:R-:W0:Y:S01]  /*04c0*/  I2F.F64.S64 R4, R6 ;  /* 0x0000000600047312 */ /* 0x000e220000301c00 */
[----:B------:R-:W-:Y:S02]  /*04d0*/  ISETP.GE.AND P0, PT, R10, RZ, PT ;  /* 0x000000ff0a00720c */ /* 0x000fe40003f06270 */
[----:B------:R-:W-:Y:S01]  /*04e0*/  SHF.R.U32.HI R0, RZ, 0x1e, R2 ;  /* 0x0000001eff007819 */ /* 0x000fe20000011602 */
[----:B0-----:R-:W-:-:S03]  /*04f0*/  DMUL R4, R4, UR6 ;  /* 0x0000000604047c28 */ /* 0x001fc60008000000 */
[C---:B------:R-:W-:Y:S02]  /*0500*/  LEA.HI R0, R13.reuse, R0, RZ, 0x1 ;  /* 0x000000000d007211 */ /* 0x040fe400078f08ff */
[----:B------:R-:W-:-:S05]  /*0510*/  LOP3.LUT R10, R13, R10, RZ, 0x3c, !PT ;  /* 0x0000000a0d0a7212 */ /* 0x000fca00078e3cff */
[----:B------:R-:W0:Y:S01]  /*0520*/  F2F.F32.F64 R4, R4 ;  /* 0x0000000400047310 */ /* 0x000e220000301000 */
[----:B------:R-:W-:Y:S01]  /*0530*/  IMAD.MOV R2, RZ, RZ, -R0 ;  /* 0x000000ffff027224 */ /* 0x000fe200078e0a00 */
[----:B------:R-:W-:-:S03]  /*0540*/  ISETP.GE.AND P2, PT, R10, RZ, PT ;  /* 0x000000ff0a00720c */ /* 0x000fc60003f46270 */
[----:B------:R-:W-:Y:S01]  /*0550*/  @!P0 IMAD.MOV.U32 R0, RZ, RZ, R2 ;  /* 0x000000ffff008224 */ /* 0x000fe200078e0002 */
[----:B0-----:R-:W-:-:S09]  /*0560*/  FSEL R2, -R4, R4, !P2 ;  /* 0x0000000404027208 */ /* 0x001fd20005000100 */
.L_x_3:
[----:B------:R-:W-:Y:S05]  /*0570*/  BSYNC B0 ;  /* 0x0000000000007941 */ /* 0x000fea0003800000 */
.L_x_2:
[----:B------:R-:W-:Y:S01]  /*0580*/  LOP3.LUT R3, R0, 0x1, RZ, 0xc0, !PT ;  /* 0x0000000100037812 */ /* 0x000fe200078ec0ff */
[----:B------:R-:W-:Y:S01]  /*0590*/  FMUL R11, R11, 4 ;  /* 0x408000000b0b7820 */ /* 0x000fe20000400000 */
[C---:B------:R-:W-:Y:S01]  /*05a0*/  FMUL.FTZ R10, R2.reuse, R2 ;  /* 0x00000002020a7220 */ /* 0x040fe20000410000 */
[----:B------:R-:W-:Y:S01]  /*05b0*/  IMAD.MOV.U32 R4, RZ, RZ, 0x3c0885e4 ;  /* 0x3c0885e4ff047424 */ /* 0x000fe200078e00ff */
[----:B------:R-:W-:Y:S01]  /*05c0*/  ISETP.NE.U32.AND P2, PT, R3, 0x1, PT ;  /* 0x000000010300780c */ /* 0x000fe20003f45070 */
[----:B------:R-:W-:Y:S01]  /*05d0*/  FMUL R6, R11, 0.63661974668502807617 ;  /* 0x3f22f9830b067820 */ /* 0x000fe20000400000 */
[----:B------:R-:W-:Y:S01]  /*05e0*/  MOV R3, 0xb94d4153 ;  /* 0xb94d415300037802 */ /* 0x000fe20000000f00 */
[----:B------:R-:W-:Y:S01]  /*05f0*/  BSSY B0, `(.L_x_5) ;  /* 0x0000051000007945 */ /* 0x000fe20003800000 */
[----:B------:R-:W-:Y:S01]  /*0600*/  FSEL R2, R2, 1, P2 ;  /* 0x3f80000002027808 */ /* 0x000fe20001000000 */
[----:B------:R0:W1:Y:S01]  /*0610*/  F2I.FTZ.NTZ R8, R6 ;  /* 0x0000000600087305 */ /* 0x0000620000213100 */
[----:B------:R-:W-:-:S03]  /*0620*/  LOP3.LUT P0, RZ, R0, 0x2, RZ, 0xc0, !PT ;  /* 0x0000000200ff7812 */ /* 0x000fc6000780c0ff */
[----:B------:R-:W-:-:S04]  /*0630*/  FFMA.FTZ R7, R10, R2, RZ ;  /* 0x000000020a077223 */ /* 0x000fc800000100ff */
[----:B------:R-:W-:Y:S02]  /*0640*/  @!P2 IMAD.MOV.U32 R5, RZ, RZ, 0x37cbac00 ;  /* 0x37cbac00ff05a424 */ /* 0x000fe400078e00ff */
[----:B0-----:R-:W-:Y:S01]  /*0650*/  FADD.FTZ R6, |R11|, -RZ ;  /* 0x800000ff0b067221 */ /* 0x001fe20000010200 */
[----:B------:R-:W-:Y:S02]  /*0660*/  @!P2 IMAD.MOV.U32 R4, RZ, RZ, 0x3d2aaabb ;  /* 0x3d2aaabbff04a424 */ /* 0x000fe400078e00ff */
[----:B------:R-:W-:Y:S01]  /*0670*/  @!P2 FFMA.FTZ R3, R10, R5, -0.0013887860113754868507 ;  /* 0xbab607ed0a03a423 */ /* 0x000fe20000010005 */
[----:B------:R-:W-:Y:S02]  /*0680*/  IMAD.MOV.U32 R5, RZ, RZ, -0x41d55558 ;  /* 0xbe2aaaa8ff057424 */ /* 0x000fe400078e00ff */
[----:B------:R-:W-:Y:S01]  /*0690*/  @!P2 IMAD.MOV.U32 R5, RZ, RZ, -0x41000001 ;  /* 0xbeffffffff05a424 */ /* 0x000fe200078e00ff */
[----:B------:R-:W-:Y:S01]  /*06a0*/  FSETP.GE.AND P2, PT, R6, 105615, PT ;  /* 0x47ce47800600780b */ /* 0x000fe20003f46000 */
[----:B------:R-:W-:Y:S01]  /*06b0*/  FFMA.FTZ R4, R10, R3, R4 ;  /* 0x000000030a047223 */ /* 0x000fe20000010004 */
[----:B-1----:R-:W-:-:S03]  /*06c0*/  I2FP.F32.S32 R0, R8 ;  /* 0x0000000800007245 */ /* 0x002fc60000201400 */
[----:B------:R-:W-:Y:S02]  /*06d0*/  FFMA.FTZ R5, R10, R4, R5 ;  /* 0x000000040a057223 */ /* 0x000fe40000010005 */
[C---:B------:R-:W-:Y:S02]  /*06e0*/  FFMA.FTZ R3, R0.reuse, -1.5707962512969970703, R11 ;  /* 0xbfc90fda00037823 */ /* 0x040fe4000001000b */
[----:B------:R-:W-:Y:S02]  /*06f0*/  FFMA.FTZ R2, R7, R5, R2 ;  /* 0x0000000507027223 */ /* 0x000fe40000010002 */
[----:B------:R-:W-:Y:S02]  /*0700*/  FFMA.FTZ R3, R0, -7.5497894158615963534e-08, R3 ;  /* 0xb3a2216800037823 */ /* 0x000fe40000010003 */
[----:B------:R-:W-:Y:S02]  /*0710*/  @P0 FFMA.FTZ R2, R2, -1, RZ ;  /* 0xbf80000002020823 */ /* 0x000fe400000100ff */
[----:B------:R-:W-:Y:S01]  /*0720*/  FFMA.FTZ R3, R0, -5.3903029534742383927e-15, R3 ;  /* 0xa7c234c500037823 */ /* 0x000fe20000010003 */
[----:B------:R-:W-:Y:S06]  /*0730*/  @!P2 BRA `(.L_x_6) ;  /* 0x0000000000f0a947 */ /* 0x000fec0003800000 */
[----:B------:R-:W-:-:S13]  /*0740*/  FSETP.NEU.AND P0, PT, R6, +INF , PT ;  /* 0x7f8000000600780b */ /* 0x000fda0003f0d000 */
[----:B------:R-:W-:Y:S01]  /*0750*/  @!P0 FMUL.FTZ R3, RZ, R11 ;  /* 0x0000000bff038220 */ /* 0x000fe20000410000 */
[----:B------:R-:W-:Y:S01]  /*0760*/  @!P0 MOV R8, RZ ;  /* 0x000000ff00088202 */ /* 0x000fe20000000f00 */
        /* <DEDUP_REMOVED lines=8> */
[----:B------:R-:W-:Y:S02]  /*07f0*/  IMAD.MOV.U32 R10, RZ, RZ, RZ ;  /* 0x000000ffff0a7224 */ /* 0x000fe400078e00ff */
[----:B------:R-:W-:Y:S01]  /*0800*/  VIADD R4, R3, 0xffffff80 ;  /* 0xffffff8003047836 */ /* 0x000fe20000000000 */
[----:B------:R-:W-:-:S04]  /*0810*/  MOV R3, R1 ;  /* 0x0000000100037202 */ /* 0x000fc80000000f00 */
[----:B------:R-:W-:-:S07]  /*0820*/  SHF.R.U32.HI R4, RZ, 0x5, R4 ;  /* 0x00000005ff047819 */ /* 0x000fce0000011604 */
.L_x_7:
        /* <DEDUP_REMOVED lines=12> */
[----:B0-----:R-:W-:-:S05]  /*08f0*/  VIADD R3, R3, 0x4 ;  /* 0x0000000403037836 */ /* 0x001fca0000000000 */
        /* <DEDUP_REMOVED lines=14> */
[----:B------:R-:W-:Y:S01]  /*09e0*/  @P0 IMAD.IADD R4, R7, 0x1, R8 ;  /* 0x0000000107040824 */ /* 0x000fe200078e0208 */
[----:B------:R-:W-:-:S04]  /*09f0*/  @P0 IADD3 R3, R6, R5, RZ ;  /* 0x0000000506030210 */ /* 0x000fc80007ffe0ff */
[C---:B------:R-:W-:Y:S01]  /*0a00*/  SHF.L.W.U32.HI R8, R4.reuse, 0x2, R3 ;  /* 0x0000000204087819 */ /* 0x040fe20000010e03 */
[----:B------:R-:W-:-:S03]  /*0a10*/  IMAD.SHL.U32 R4, R4, 0x4, RZ ;  /* 0x0000000404047824 */ /* 0x000fc600078e00ff */
[----:B------:R-:W-:-:S04]  /*0a20*/  SHF.R.S32.HI R5, RZ, 0x1f, R8 ;  /* 0x0000001fff057819 */ /* 0x000fc80000011408 */
[C---:B------:R-:W-:Y:S02]  /*0a30*/  LOP3.LUT R6, R5.reuse, R4, RZ, 0x3c, !PT ;  /* 0x0000000405067212 */ /* 0x040fe400078e3cff */
[----:B------:R-:W-:-:S04]  /*0a40*/  LOP3.LUT R7, R5, R8, RZ, 0x3c, !PT ;  /* 0x0000000805077212 */ /* 0x000fc800078e3cff */
[----:B------:R-:W1:Y:S01]  /*0a50*/  I2F.F64.S64 R4, R6 ;  /* 0x0000000600047312 */ /* 0x000e620000301c00 */
[----:B------:R-:W-:Y:S02]  /*0a60*/  ISETP.GE.AND P0, PT, R11, RZ, PT ;  /* 0x000000ff0b00720c */ /* 0x000fe40003f06270 */
[----:B------:R-:W-:Y:S01]  /*0a70*/  SHF.R.U32.HI R3, RZ, 0x1e, R3 ;  /* 0x0000001eff037819 */ /* 0x000fe20000011603 */
[----:B-1----:R-:W-:Y:S01]  /*0a80*/  DMUL R4, R4, UR6 ;  /* 0x0000000604047c28 */ /* 0x002fe20008000000 */
[C---:B------:R-:W-:Y:S02]  /*0a90*/  LOP3.LUT R11, R8.reuse, R11, RZ, 0x3c, !PT ;  /* 0x0000000b080b7212 */ /* 0x040fe400078e3cff */
[----:B------:R-:W-:-:S07]  /*0aa0*/  LEA.HI R8, R8, R3, RZ, 0x1 ;  /* 0x0000000308087211 */ /* 0x000fce00078f08ff */
[----:B------:R-:W1:Y:S01]  /*0ab0*/  F2F.F32.F64 R4, R4 ;  /* 0x0000000400047310 */ /* 0x000e620000301000 */
[----:B------:R-:W-:Y:S01]  /*0ac0*/  ISETP.GE.AND P2, PT, R11, RZ, PT ;  /* 0x000000ff0b00720c */ /* 0x000fe20003f46270 */
[----:B0-----:R-:W-:-:S04]  /*0ad0*/  IMAD.MOV R0, RZ, RZ, -R8 ;  /* 0x000000ffff007224 */ /* 0x001fc800078e0a08 */
[----:B------:R-:W-:Y:S01]  /*0ae0*/  @!P0 IMAD.MOV.U32 R8, RZ, RZ, R0 ;  /* 0x000000ffff088224 */ /* 0x000fe200078e0000 */
[----:B-1----:R-:W-:-:S07]  /*0af0*/  FSEL R3, -R4, R4, !P2 ;  /* 0x0000000404037208 */ /* 0x002fce0005000100 */
.L_x_6:
[----:B------:R-:W-:Y:S05]  /*0b00*/  BSYNC B0 ;  /* 0x0000000000007941 */ /* 0x000fea0003800000 */
.L_x_5:
[----:B------:R-:W-:Y:S01]  /*0b10*/  LOP3.LUT R0, R8, 0x1, RZ, 0xc0, !PT ;  /* 0x0000000108007812 */ /* 0x000fe200078ec0ff */
[C---:B------:R-:W-:Y:S01]  /*0b20*/  FMUL.FTZ R6, R3.reuse, R3 ;  /* 0x0000000303067220 */ /* 0x040fe20000410000 */
[----:B------:R-:W-:Y:S01]  /*0b30*/  MOV R5, 0x3c0885e4 ;  /* 0x3c0885e400057802 */ /* 0x000fe20000000f00 */
[----:B------:R-:W-:Y:S01]  /*0b40*/  IMAD.MOV.U32 R4, RZ, RZ, -0x41d55558 ;  /* 0xbe2aaaa8ff047424 */ /* 0x000fe200078e00ff */
[----:B------:R-:W-:Y:S01]  /*0b50*/  ISETP.NE.U32.AND P2, PT, R0, 0x1, PT ;  /* 0x000000010000780c */ /* 0x000fe20003f45070 */
[----:B------:R-:W-:Y:S01]  /*0b60*/  IMAD.MOV.U32 R0, RZ, RZ, -0x46b2bead ;  /* 0xb94d4153ff007424 */ /* 0x000fe200078e00ff */
[----:B------:R-:W-:Y:S01]  /*0b70*/  LOP3.LUT P0, RZ, R8, 0x2, RZ, 0xc0, !PT ;  /* 0x0000000208ff7812 */ /* 0x000fe2000780c0ff */
[----:B------:R-:W-:Y:S01]  /*0b80*/  ULDC.64 UR6, c[0x0][0x218] ;  /* 0x0000860000067ab9 */ /* 0x000fe20000000a00 */
[----:B------:R-:W-:-:S05]  /*0b90*/  FSEL R3, R3, 1, P2 ;  /* 0x3f80000003037808 */ /* 0x000fca0001000000 */
[----:B------:R-:W-:-:S04]  /*0ba0*/  FFMA.FTZ R8, R6, R3, RZ ;  /* 0x0000000306087223 */ /* 0x000fc800000100ff */
[----:B------:R-:W-:Y:S02]  /*0bb0*/  @!P2 IMAD.MOV.U32 R7, RZ, RZ, 0x37cbac00 ;  /* 0x37cbac00ff07a424 */ /* 0x000fe400078e00ff */
[----:B------:R-:W-:Y:S02]  /*0bc0*/  @!P2 IMAD.MOV.U32 R5, RZ, RZ, 0x3d2aaabb ;  /* 0x3d2aaabbff05a424 */ /* 0x000fe400078e00ff */
[----:B------:R-:W-:Y:S01]  /*0bd0*/  @!P2 FFMA.FTZ R0, R6, R7, -0.0013887860113754868507 ;  /* 0xbab607ed0600a423 */ /* 0x000fe20000010007 */
[----:B------:R-:W-:-:S03]  /*0be0*/  @!P2 IMAD.MOV.U32 R4, RZ, RZ, -0x41000001 ;  /* 0xbeffffffff04a424 */ /* 0x000fc600078e00ff */
[----:B------:R-:W-:-:S04]  /*0bf0*/  FFMA.FTZ R5, R6, R0, R5 ;  /* 0x0000000006057223 */ /* 0x000fc80000010005 */
[----:B------:R-:W-:Y:S01]  /*0c00*/  FFMA.FTZ R0, R6, R5, R4 ;  /* 0x0000000506007223 */ /* 0x000fe20000010004 */
[----:B------:R-:W-:Y:S02]  /*0c10*/  SHF.R.S32.HI R6, RZ, 0x1f, R9 ;  /* 0x0000001fff067819 */ /* 0x000fe40000011409 */
[----:B------:R-:W-:Y:S01]  /*0c20*/  LEA R4, P2, R9, UR6, 0x2 ;  /* 0x0000000609047c11 */ /* 0x000fe2000f8410ff */
[----:B------:R-:W-:-:S03]  /*0c30*/  FFMA.FTZ R3, R8, R0, R3 ;  /* 0x0000000008037223 */ /* 0x000fc60000010003 */
[----:B------:R-:W-:Y:S01]  /*0c40*/  LEA.HI.X R5, R9, UR7, R6, 0x2, P2 ;  /* 0x0000000709057c11 */ /* 0x000fe200090f1406 */
[----:B------:R-:W-:Y:S01]  /*0c50*/  @P0 FFMA.FTZ R3, R3, -1, RZ ;  /* 0xbf80000003030823 */ /* 0x000fe200000100ff */
[----:B------:R-:W-:Y:S07]  /*0c60*/  @P1 EXIT ;  /* 0x000000000000194d */ /* 0x000fee0003800000 */
[----:B------:R-:W-:Y:S01]  /*0c70*/  STG.E.64 desc[UR4][R4.64], R2 ;  /* 0x0000000204007986 */ /* 0x000fe2000c101b04 */
[----:B------:R-:W-:Y:S05]  /*0c80*/  EXIT ;  /* 0x000000000000794d */ /* 0x000fea0003800000 */
.L_x_8:
[----:B------:R-:W-:-:S00]  /*0c90*/  BRA `(.L_x_8) ;  /* 0xfffffffc00fc7947 */ /* 0x000fc0000383ffff */
[----:B------:R-:W-:-:S00]  /*0ca0*/  NOP ;  /* 0x0000000000007918 */ /* 0x000fc00000000000 */
        /* <DEDUP_REMOVED lines=13> */
.L_x_9:


//--------------------- .nv.global.init           --------------------------
	.section	.nv.global.init,"aw",@progbits
	.align	4
.nv.global.init:
	.type		__cudart_i2opi_f,@object
	.size		__cudart_i2opi_f,(_$_str - __cudart_i2opi_f)
__cudart_i2opi_f:
        /*0000*/ 	.byte	0x41, 0x90, 0x43, 0x3c, 0x99, 0x95, 0x62, 0xdb, 0xc0, 0xdd, 0x34, 0xf5, 0xd1, 0x57, 0x27, 0xfc
        /*0010*/ 	.byte	0x29, 0x15, 0x44, 0x4e, 0x6e, 0x83, 0xf9, 0xa2
	.type		_$_str,@object
	.size		_$_str,(.L_0 - _$_str)
_$_str:
        /*0018*/ 	.byte	0x5f, 0x5f, 0x43, 0x55, 0x44, 0x41, 0x5f, 0x46, 0x54, 0x5a, 0x00
.L_0:


//--------------------- .nv.constant0.triton_poi_fused_mul_sin_0 --------------------------
	.section	.nv.constant0.triton_poi_fused_mul_sin_0,"a",@progbits
	.sectionflags	@""
	.align	4
.nv.constant0.triton_poi_fused_mul_sin_0:
	.zero		548
